	.headerflags	@"EF_CUDA_TEXMODE_UNIFIED EF_CUDA_64BIT_ADDRESS EF_CUDA_ACCELERATORS EF_CUDA_SM90 EF_CUDA_VIRTUAL_SM(EF_CUDA_SM90)"
	.elftype	@"ET_EXEC"


//--------------------- .nv.info                  --------------------------
	.section	.nv.info,"",@"SHT_CUDA_INFO"
	.align	4


	//----- nvinfo : EIATTR_REGCOUNT
	.align		4
        /*0000*/ 	.byte	0x04, 0x2f
        /*0002*/ 	.short	(.L_1 - .L_0)
	.align		4
.L_0:
        /*0004*/ 	.word	index@(triton_poi_fused_max_unpool2d_12)
        /*0008*/ 	.word	0x00000008


	//----- nvinfo : EIATTR_MIN_STACK_SIZE
	.align		4
.L_1:
        /*000c*/ 	.byte	0x04, 0x12
        /*000e*/ 	.short	(.L_3 - .L_2)
	.align		4
.L_2:
        /*0010*/ 	.word	index@(triton_poi_fused_max_unpool2d_12)
        /*0014*/ 	.word	0x00000000


	//----- nvinfo : EIATTR_FRAME_SIZE
	.align		4
.L_3:
        /*0018*/ 	.byte	0x04, 0x11
        /*001a*/ 	.short	(.L_5 - .L_4)
	.align		4
.L_4:
        /*001c*/ 	.word	index@(triton_poi_fused_max_unpool2d_12)
        /*0020*/ 	.word	0x00000000


	//----- nvinfo : EIATTR_MIN_STACK_SIZE
	.align		4
.L_5:
        /*0024*/ 	.byte	0x04, 0x12
        /*0026*/ 	.short	(.L_7 - .L_6)
	.align		4
.L_6:
        /*0028*/ 	.word	index@(triton_poi_fused_max_unpool2d_12)
        /*002c*/ 	.word	0x00000000
.L_7:


//--------------------- .nv.info.triton_poi_fused_max_unpool2d_12 --------------------------
	.section	.nv.info.triton_poi_fused_max_unpool2d_12,"",@"SHT_CUDA_INFO"
	.sectionflags	@""
	.align	4


	//----- nvinfo : EIATTR_CUDA_API_VERSION
	.align		4
        /*0000*/ 	.byte	0x04, 0x37
        /*0002*/ 	.short	(.L_9 - .L_8)
.L_8:
        /*0004*/ 	.word	0x0000007c


	//----- nvinfo : EIATTR_KPARAM_INFO
	.align		4
.L_9:
        /*0008*/ 	.byte	0x04, 0x17
        /*000a*/ 	.short	(.L_11 - .L_10)
.L_10:
        /*000c*/ 	.word	0x00000000
        /*0010*/ 	.short	0x0001
        /*0012*/ 	.short	0x0008
        /*0014*/ 	.byte	0x00, 0xf0, 0x11, 0x00


	//----- nvinfo : EIATTR_KPARAM_INFO
	.align		4
.L_11:
        /*0018*/ 	.byte	0x04, 0x17
        /*001a*/ 	.short	(.L_13 - .L_12)
.L_12:
        /*001c*/ 	.word	0x00000000
        /*0020*/ 	.short	0x0000
        /*0022*/ 	.short	0x0000
        /*0024*/ 	.byte	0x00, 0xf4, 0x21, 0x00


	//----- nvinfo : EIATTR_SPARSE_MMA_MASK
	.align		4
.L_13:
        /*0028*/ 	.byte	0x03, 0x50
        /*002a*/ 	.short	0x0000


	//----- nvinfo : EIATTR_MAXREG_COUNT
	.align		4
        /*002c*/ 	.byte	0x03, 0x1b
        /*002e*/ 	.short	0x00ff


	//----- nvinfo : EIATTR_EXIT_INSTR_OFFSETS
	.align		4
        /*0030*/ 	.byte	0x04, 0x1c
        /*0032*/ 	.short	(.L_15 - .L_14)


	//   ....[0]....
.L_14:
        /*0034*/ 	.word	0x000000b0


	//----- nvinfo : EIATTR_REQNTID
	.align		4
.L_15:
        /*0038*/ 	.byte	0x04, 0x10
        /*003a*/ 	.short	(.L_17 - .L_16)
.L_16:
        /*003c*/ 	.word	0x00000080
        /*0040*/ 	.word	0x00000001
        /*0044*/ 	.word	0x00000001


	//----- nvinfo : EIATTR_CBANK_PARAM_SIZE
	.align		4
.L_17:
        /*0048*/ 	.byte	0x03, 0x19
        /*004a*/ 	.short	0x000c


	//----- nvinfo : EIATTR_PARAM_CBANK
	.align		4
        /*004c*/ 	.byte	0x04, 0x0a
        /*004e*/ 	.short	(.L_19 - .L_18)
	.align		4
.L_18:
        /*0050*/ 	.word	index@(.nv.constant0.triton_poi_fused_max_unpool2d_12)
        /*0054*/ 	.short	0x0210
        /*0056*/ 	.short	0x000c


	//----- nvinfo : EIATTR_SW_WAR
	.align		4
.L_19:
        /*0058*/ 	.byte	0x04, 0x36
        /*005a*/ 	.short	(.L_21 - .L_20)
.L_20:
        /*005c*/ 	.word	0x00000008
.L_21:


//--------------------- .nv.callgraph             --------------------------
	.section	.nv.callgraph,"",@"SHT_CUDA_CALLGRAPH"
	.align	4
	.sectionentsize	8
	.align		4
        /*0000*/ 	.word	0x00000000
	.align		4
        /*0004*/ 	.word	0xffffffff
	.align		4
        /*0008*/ 	.word	0x00000000
	.align		4
        /*000c*/ 	.word	0xfffffffe
	.align		4
        /*0010*/ 	.word	0x00000000
	.align		4
        /*0014*/ 	.word	0xfffffffd
	.align		4
        /*0018*/ 	.word	0x00000000
	.align		4
        /*001c*/ 	.word	0xfffffffc


//--------------------- .text.triton_poi_fused_max_unpool2d_12 --------------------------
	.section	.text.triton_poi_fused_max_unpool2d_12,"ax",@progbits
	.align	128
        .global         triton_poi_fused_max_unpool2d_12
        .type           triton_poi_fused_max_unpool2d_12,@function
        .size           triton_poi_fused_max_unpool2d_12,(.L_x_1 - triton_poi_fused_max_unpool2d_12)
        .other          triton_poi_fused_max_unpool2d_12,@"STO_CUDA_ENTRY STV_DEFAULT"
triton_poi_fused_max_unpool2d_12:
.text.triton_poi_fused_max_unpool2d_12:
[----:B------:R-:W-:Y:S01]  /*0000*/  LDC R1, c[0x0][0x28] ;  /* 0x00000a00ff017b82 */ /* 0x000fe20000000800 */
[----:B------:R-:W1:Y:S07]  /*0010*/  S2R R0, SR_TID.X ;  /* 0x0000000000007919 */ /* 0x000e6e0000002100 */
[----:B------:R-:W2:Y:S01]  /*0020*/  LDC.64 R2, c[0x0][0x210] ;  /* 0x00008400ff027b82 */ /* 0x000ea20000000a00 */
[----:B------:R-:W-:Y:S01]  /*0030*/  ULDC.64 UR4, c[0x0][0x208] ;  /* 0x0000820000047ab9 */ /* 0x000fe20000000a00 */
[----:B------:R-:W3:Y:S01]  /*0040*/  S2R R5, SR_CTAID.X ;  /* 0x0000000000057919 */ /* 0x000ee20000002500 */
[----:B-1----:R-:W-:-:S04]  /*0050*/  SHF.L.U32 R0, R0, 0x2, RZ ;  /* 0x0000000200007819 */ /* 0x002fc800000006ff */
[----:B------:R-:W-:-:S04]  /*0060*/  LOP3.LUT R0, R0, 0x1fc, RZ, 0xc0, !PT ;  /* 0x000001fc00007812 */ /* 0x000fc800078ec0ff */
[----:B---3--:R-:W-:-:S05]  /*0070*/  LEA R5, R5, R0, 0xa ;  /* 0x0000000005057211 */ /* 0x008fca00078e50ff */
[----:B--2---:R-:W-:-:S05]  /*0080*/  IMAD.WIDE R2, R5, 0x4, R2 ;  /* 0x0000000405027825 */ /* 0x004fca00078e0202 */
[----:B------:R-:W-:Y:S04]  /*0090*/  STG.E.128 desc[UR4][R2.64], RZ ;  /* 0x000000ff02007986 */ /* 0x000fe8000c101d04 */
[----:B------:R-:W-:Y:S01]  /*00a0*/  STG.E.128 desc[UR4][R2.64+0x800], RZ ;  /* 0x000800ff02007986 */ /* 0x000fe2000c101d04 */
[----:B------:R-:W-:Y:S05]  /*00b0*/  EXIT ;  /* 0x000000000000794d */ /* 0x000fea0003800000 */
.L_x_0:
[----:B------:R-:W-:-:S00]  /*00c0*/  BRA `(.L_x_0) ;  /* 0xfffffffc00fc7947 */ /* 0x000fc0000383ffff */
[----:B------:R-:W-:-:S00]  /*00d0*/  NOP ;  /* 0x0000000000007918 */ /* 0x000fc00000000000 */
        /* <DEDUP_REMOVED lines=10> */
.L_x_1:


//--------------------- .nv.constant0.triton_poi_fused_max_unpool2d_12 --------------------------
	.section	.nv.constant0.triton_poi_fused_max_unpool2d_12,"a",@progbits
	.sectionflags	@""
	.align	4
.nv.constant0.triton_poi_fused_max_unpool2d_12:
	.zero		540
